//
// Generated by NVIDIA NVVM Compiler
//
// Compiler Build ID: CL-36424714
// Cuda compilation tools, release 13.0, V13.0.88
// Based on NVVM 20.0.0
//

.version 9.0
.target sm_100
.address_size 64

	// .globl	_Z19matmul_tiled_kernelPKfS0_Pfiii
// _ZZ19matmul_tiled_kernelPKfS0_PfiiiE2As has been demoted
// _ZZ19matmul_tiled_kernelPKfS0_PfiiiE2Bs has been demoted

.visible .entry _Z19matmul_tiled_kernelPKfS0_Pfiii(
	.param .u64 .ptr .align 1 _Z19matmul_tiled_kernelPKfS0_Pfiii_param_0,
	.param .u64 .ptr .align 1 _Z19matmul_tiled_kernelPKfS0_Pfiii_param_1,
	.param .u64 .ptr .align 1 _Z19matmul_tiled_kernelPKfS0_Pfiii_param_2,
	.param .u32 _Z19matmul_tiled_kernelPKfS0_Pfiii_param_3,
	.param .u32 _Z19matmul_tiled_kernelPKfS0_Pfiii_param_4,
	.param .u32 _Z19matmul_tiled_kernelPKfS0_Pfiii_param_5
)
{
	.reg .pred 	%p<13>;
	.reg .b32 	%r<45>;
	.reg .b32 	%f<211>;
	.reg .b64 	%rd<17>;
	// demoted variable
	.shared .align 4 .b8 _ZZ19matmul_tiled_kernelPKfS0_PfiiiE2As[4224];
	// demoted variable
	.shared .align 4 .b8 _ZZ19matmul_tiled_kernelPKfS0_PfiiiE2Bs[4224];
	ld.param.u64 	%rd4, [_Z19matmul_tiled_kernelPKfS0_Pfiii_param_0];
	ld.param.u64 	%rd5, [_Z19matmul_tiled_kernelPKfS0_Pfiii_param_1];
	ld.param.u64 	%rd3, [_Z19matmul_tiled_kernelPKfS0_Pfiii_param_2];
	ld.param.u32 	%r22, [_Z19matmul_tiled_kernelPKfS0_Pfiii_param_3];
	ld.param.u32 	%r23, [_Z19matmul_tiled_kernelPKfS0_Pfiii_param_4];
	ld.param.u32 	%r24, [_Z19matmul_tiled_kernelPKfS0_Pfiii_param_5];
	cvta.to.global.u64 	%rd1, %rd5;
	cvta.to.global.u64 	%rd2, %rd4;
	mov.u32 	%r25, %ctaid.y;
	mov.u32 	%r26, %ntid.y;
	mov.u32 	%r1, %tid.y;
	mad.lo.s32 	%r2, %r25, %r26, %r1;
	mov.u32 	%r27, %ctaid.x;
	mov.u32 	%r28, %ntid.x;
	mov.u32 	%r3, %tid.x;
	mad.lo.s32 	%r4, %r27, %r28, %r3;
	shr.s32 	%r29, %r23, 31;
	shr.u32 	%r30, %r29, 27;
	add.s32 	%r31, %r23, %r30;
	shr.s32 	%r5, %r31, 5;
	setp.lt.s32 	%p1, %r23, 32;
	mul.lo.s32 	%r32, %r1, 132;
	mov.u32 	%r33, _ZZ19matmul_tiled_kernelPKfS0_PfiiiE2As;
	add.s32 	%r6, %r33, %r32;
	shl.b32 	%r34, %r3, 2;
	add.s32 	%r7, %r6, %r34;
	mov.u32 	%r35, _ZZ19matmul_tiled_kernelPKfS0_PfiiiE2Bs;
	add.s32 	%r9, %r35, %r34;
	add.s32 	%r8, %r9, %r32;
	mov.f32 	%f207, 0f00000000;
	@%p1 bra 	$L__BB0_3;
	neg.s32 	%r44, %r5;
	mad.lo.s32 	%r43, %r23, %r2, %r3;
	mad.lo.s32 	%r42, %r1, %r24, %r4;
	shl.b32 	%r13, %r24, 5;
	mov.f32 	%f207, 0f00000000;
$L__BB0_2:
	mul.wide.s32 	%rd6, %r43, 4;
	add.s64 	%rd7, %rd2, %rd6;
	ld.global.nc.f32 	%f12, [%rd7];
	st.shared.f32 	[%r7], %f12;
	mul.wide.s32 	%rd8, %r42, 4;
	add.s64 	%rd9, %rd1, %rd8;
	ld.global.nc.f32 	%f13, [%rd9];
	st.shared.f32 	[%r8], %f13;
	bar.sync 	0;
	ld.shared.f32 	%f14, [%r6];
	ld.shared.f32 	%f15, [%r9];
	fma.rn.f32 	%f16, %f14, %f15, %f207;
	ld.shared.f32 	%f17, [%r6+4];
	ld.shared.f32 	%f18, [%r9+132];
	fma.rn.f32 	%f19, %f17, %f18, %f16;
	ld.shared.f32 	%f20, [%r6+8];
	ld.shared.f32 	%f21, [%r9+264];
	fma.rn.f32 	%f22, %f20, %f21, %f19;
	ld.shared.f32 	%f23, [%r6+12];
	ld.shared.f32 	%f24, [%r9+396];
	fma.rn.f32 	%f25, %f23, %f24, %f22;
	ld.shared.f32 	%f26, [%r6+16];
	ld.shared.f32 	%f27, [%r9+528];
	fma.rn.f32 	%f28, %f26, %f27, %f25;
	ld.shared.f32 	%f29, [%r6+20];
	ld.shared.f32 	%f30, [%r9+660];
	fma.rn.f32 	%f31, %f29, %f30, %f28;
	ld.shared.f32 	%f32, [%r6+24];
	ld.shared.f32 	%f33, [%r9+792];
	fma.rn.f32 	%f34, %f32, %f33, %f31;
	ld.shared.f32 	%f35, [%r6+28];
	ld.shared.f32 	%f36, [%r9+924];
	fma.rn.f32 	%f37, %f35, %f36, %f34;
	ld.shared.f32 	%f38, [%r6+32];
	ld.shared.f32 	%f39, [%r9+1056];
	fma.rn.f32 	%f40, %f38, %f39, %f37;
	ld.shared.f32 	%f41, [%r6+36];
	ld.shared.f32 	%f42, [%r9+1188];
	fma.rn.f32 	%f43, %f41, %f42, %f40;
	ld.shared.f32 	%f44, [%r6+40];
	ld.shared.f32 	%f45, [%r9+1320];
	fma.rn.f32 	%f46, %f44, %f45, %f43;
	ld.shared.f32 	%f47, [%r6+44];
	ld.shared.f32 	%f48, [%r9+1452];
	fma.rn.f32 	%f49, %f47, %f48, %f46;
	ld.shared.f32 	%f50, [%r6+48];
	ld.shared.f32 	%f51, [%r9+1584];
	fma.rn.f32 	%f52, %f50, %f51, %f49;
	ld.shared.f32 	%f53, [%r6+52];
	ld.shared.f32 	%f54, [%r9+1716];
	fma.rn.f32 	%f55, %f53, %f54, %f52;
	ld.shared.f32 	%f56, [%r6+56];
	ld.shared.f32 	%f57, [%r9+1848];
	fma.rn.f32 	%f58, %f56, %f57, %f55;
	ld.shared.f32 	%f59, [%r6+60];
	ld.shared.f32 	%f60, [%r9+1980];
	fma.rn.f32 	%f61, %f59, %f60, %f58;
	ld.shared.f32 	%f62, [%r6+64];
	ld.shared.f32 	%f63, [%r9+2112];
	fma.rn.f32 	%f64, %f62, %f63, %f61;
	ld.shared.f32 	%f65, [%r6+68];
	ld.shared.f32 	%f66, [%r9+2244];
	fma.rn.f32 	%f67, %f65, %f66, %f64;
	ld.shared.f32 	%f68, [%r6+72];
	ld.shared.f32 	%f69, [%r9+2376];
	fma.rn.f32 	%f70, %f68, %f69, %f67;
	ld.shared.f32 	%f71, [%r6+76];
	ld.shared.f32 	%f72, [%r9+2508];
	fma.rn.f32 	%f73, %f71, %f72, %f70;
	ld.shared.f32 	%f74, [%r6+80];
	ld.shared.f32 	%f75, [%r9+2640];
	fma.rn.f32 	%f76, %f74, %f75, %f73;
	ld.shared.f32 	%f77, [%r6+84];
	ld.shared.f32 	%f78, [%r9+2772];
	fma.rn.f32 	%f79, %f77, %f78, %f76;
	ld.shared.f32 	%f80, [%r6+88];
	ld.shared.f32 	%f81, [%r9+2904];
	fma.rn.f32 	%f82, %f80, %f81, %f79;
	ld.shared.f32 	%f83, [%r6+92];
	ld.shared.f32 	%f84, [%r9+3036];
	fma.rn.f32 	%f85, %f83, %f84, %f82;
	ld.shared.f32 	%f86, [%r6+96];
	ld.shared.f32 	%f87, [%r9+3168];
	fma.rn.f32 	%f88, %f86, %f87, %f85;
	ld.shared.f32 	%f89, [%r6+100];
	ld.shared.f32 	%f90, [%r9+3300];
	fma.rn.f32 	%f91, %f89, %f90, %f88;
	ld.shared.f32 	%f92, [%r6+104];
	ld.shared.f32 	%f93, [%r9+3432];
	fma.rn.f32 	%f94, %f92, %f93, %f91;
	ld.shared.f32 	%f95, [%r6+108];
	ld.shared.f32 	%f96, [%r9+3564];
	fma.rn.f32 	%f97, %f95, %f96, %f94;
	ld.shared.f32 	%f98, [%r6+112];
	ld.shared.f32 	%f99, [%r9+3696];
	fma.rn.f32 	%f100, %f98, %f99, %f97;
	ld.shared.f32 	%f101, [%r6+116];
	ld.shared.f32 	%f102, [%r9+3828];
	fma.rn.f32 	%f103, %f101, %f102, %f100;
	ld.shared.f32 	%f104, [%r6+120];
	ld.shared.f32 	%f105, [%r9+3960];
	fma.rn.f32 	%f106, %f104, %f105, %f103;
	ld.shared.f32 	%f107, [%r6+124];
	ld.shared.f32 	%f108, [%r9+4092];
	fma.rn.f32 	%f207, %f107, %f108, %f106;
	bar.sync 	0;
	add.s32 	%r44, %r44, 1;
	setp.ne.s32 	%p2, %r44, 0;
	add.s32 	%r43, %r43, 32;
	add.s32 	%r42, %r42, %r13;
	@%p2 bra 	$L__BB0_2;
$L__BB0_3:
	and.b32  	%r36, %r23, -2147483617;
	setp.lt.s32 	%p3, %r36, 1;
	@%p3 bra 	$L__BB0_9;
	shl.b32 	%r37, %r5, 5;
	add.s32 	%r38, %r37, %r3;
	add.s32 	%r21, %r37, %r1;
	setp.ge.s32 	%p4, %r2, %r22;
	setp.ge.s32 	%p5, %r38, %r23;
	mov.f32 	%f208, 0f00000000;
	or.pred  	%p6, %p4, %p5;
	@%p6 bra 	$L__BB0_6;
	mad.lo.s32 	%r39, %r23, %r2, %r38;
	mul.wide.s32 	%rd10, %r39, 4;
	add.s64 	%rd11, %rd2, %rd10;
	ld.global.nc.f32 	%f208, [%rd11];
$L__BB0_6:
	st.shared.f32 	[%r7], %f208;
	setp.ge.s32 	%p7, %r21, %r23;
	setp.ge.s32 	%p8, %r4, %r24;
	mov.f32 	%f209, 0f00000000;
	or.pred  	%p9, %p8, %p7;
	@%p9 bra 	$L__BB0_8;
	mad.lo.s32 	%r40, %r21, %r24, %r4;
	mul.wide.s32 	%rd12, %r40, 4;
	add.s64 	%rd13, %rd1, %rd12;
	ld.global.nc.f32 	%f209, [%rd13];
$L__BB0_8:
	st.shared.f32 	[%r8], %f209;
	bar.sync 	0;
	ld.shared.f32 	%f111, [%r6];
	ld.shared.f32 	%f112, [%r9];
	fma.rn.f32 	%f113, %f111, %f112, %f207;
	ld.shared.f32 	%f114, [%r6+4];
	ld.shared.f32 	%f115, [%r9+132];
	fma.rn.f32 	%f116, %f114, %f115, %f113;
	ld.shared.f32 	%f117, [%r6+8];
	ld.shared.f32 	%f118, [%r9+264];
	fma.rn.f32 	%f119, %f117, %f118, %f116;
	ld.shared.f32 	%f120, [%r6+12];
	ld.shared.f32 	%f121, [%r9+396];
	fma.rn.f32 	%f122, %f120, %f121, %f119;
	ld.shared.f32 	%f123, [%r6+16];
	ld.shared.f32 	%f124, [%r9+528];
	fma.rn.f32 	%f125, %f123, %f124, %f122;
	ld.shared.f32 	%f126, [%r6+20];
	ld.shared.f32 	%f127, [%r9+660];
	fma.rn.f32 	%f128, %f126, %f127, %f125;
	ld.shared.f32 	%f129, [%r6+24];
	ld.shared.f32 	%f130, [%r9+792];
	fma.rn.f32 	%f131, %f129, %f130, %f128;
	ld.shared.f32 	%f132, [%r6+28];
	ld.shared.f32 	%f133, [%r9+924];
	fma.rn.f32 	%f134, %f132, %f133, %f131;
	ld.shared.f32 	%f135, [%r6+32];
	ld.shared.f32 	%f136, [%r9+1056];
	fma.rn.f32 	%f137, %f135, %f136, %f134;
	ld.shared.f32 	%f138, [%r6+36];
	ld.shared.f32 	%f139, [%r9+1188];
	fma.rn.f32 	%f140, %f138, %f139, %f137;
	ld.shared.f32 	%f141, [%r6+40];
	ld.shared.f32 	%f142, [%r9+1320];
	fma.rn.f32 	%f143, %f141, %f142, %f140;
	ld.shared.f32 	%f144, [%r6+44];
	ld.shared.f32 	%f145, [%r9+1452];
	fma.rn.f32 	%f146, %f144, %f145, %f143;
	ld.shared.f32 	%f147, [%r6+48];
	ld.shared.f32 	%f148, [%r9+1584];
	fma.rn.f32 	%f149, %f147, %f148, %f146;
	ld.shared.f32 	%f150, [%r6+52];
	ld.shared.f32 	%f151, [%r9+1716];
	fma.rn.f32 	%f152, %f150, %f151, %f149;
	ld.shared.f32 	%f153, [%r6+56];
	ld.shared.f32 	%f154, [%r9+1848];
	fma.rn.f32 	%f155, %f153, %f154, %f152;
	ld.shared.f32 	%f156, [%r6+60];
	ld.shared.f32 	%f157, [%r9+1980];
	fma.rn.f32 	%f158, %f156, %f157, %f155;
	ld.shared.f32 	%f159, [%r6+64];
	ld.shared.f32 	%f160, [%r9+2112];
	fma.rn.f32 	%f161, %f159, %f160, %f158;
	ld.shared.f32 	%f162, [%r6+68];
	ld.shared.f32 	%f163, [%r9+2244];
	fma.rn.f32 	%f164, %f162, %f163, %f161;
	ld.shared.f32 	%f165, [%r6+72];
	ld.shared.f32 	%f166, [%r9+2376];
	fma.rn.f32 	%f167, %f165, %f166, %f164;
	ld.shared.f32 	%f168, [%r6+76];
	ld.shared.f32 	%f169, [%r9+2508];
	fma.rn.f32 	%f170, %f168, %f169, %f167;
	ld.shared.f32 	%f171, [%r6+80];
	ld.shared.f32 	%f172, [%r9+2640];
	fma.rn.f32 	%f173, %f171, %f172, %f170;
	ld.shared.f32 	%f174, [%r6+84];
	ld.shared.f32 	%f175, [%r9+2772];
	fma.rn.f32 	%f176, %f174, %f175, %f173;
	ld.shared.f32 	%f177, [%r6+88];
	ld.shared.f32 	%f178, [%r9+2904];
	fma.rn.f32 	%f179, %f177, %f178, %f176;
	ld.shared.f32 	%f180, [%r6+92];
	ld.shared.f32 	%f181, [%r9+3036];
	fma.rn.f32 	%f182, %f180, %f181, %f179;
	ld.shared.f32 	%f183, [%r6+96];
	ld.shared.f32 	%f184, [%r9+3168];
	fma.rn.f32 	%f185, %f183, %f184, %f182;
	ld.shared.f32 	%f186, [%r6+100];
	ld.shared.f32 	%f187, [%r9+3300];
	fma.rn.f32 	%f188, %f186, %f187, %f185;
	ld.shared.f32 	%f189, [%r6+104];
	ld.shared.f32 	%f190, [%r9+3432];
	fma.rn.f32 	%f191, %f189, %f190, %f188;
	ld.shared.f32 	%f192, [%r6+108];
	ld.shared.f32 	%f193, [%r9+3564];
	fma.rn.f32 	%f194, %f192, %f193, %f191;
	ld.shared.f32 	%f195, [%r6+112];
	ld.shared.f32 	%f196, [%r9+3696];
	fma.rn.f32 	%f197, %f195, %f196, %f194;
	ld.shared.f32 	%f198, [%r6+116];
	ld.shared.f32 	%f199, [%r9+3828];
	fma.rn.f32 	%f200, %f198, %f199, %f197;
	ld.shared.f32 	%f201, [%r6+120];
	ld.shared.f32 	%f202, [%r9+3960];
	fma.rn.f32 	%f203, %f201, %f202, %f200;
	ld.shared.f32 	%f204, [%r6+124];
	ld.shared.f32 	%f205, [%r9+4092];
	fma.rn.f32 	%f207, %f204, %f205, %f203;
	bar.sync 	0;
$L__BB0_9:
	setp.ge.s32 	%p10, %r2, %r22;
	setp.ge.s32 	%p11, %r4, %r24;
	or.pred  	%p12, %p10, %p11;
	@%p12 bra 	$L__BB0_11;
	mad.lo.s32 	%r41, %r24, %r2, %r4;
	cvta.to.global.u64 	%rd14, %rd3;
	mul.wide.s32 	%rd15, %r41, 4;
	add.s64 	%rd16, %rd14, %rd15;
	st.global.f32 	[%rd16], %f207;
$L__BB0_11:
	ret;

}


// ===== COMPILED SASS (sm_100) =====

	.target	sm_100

	.elftype	@"ET_EXEC"


//--------------------- .note.nv.tkinfo           --------------------------
	.section	.note.nv.tkinfo,"",@"SHT_NOTE"
	.sectionflags	@"SHF_NOTE_NV_TKINFO"
	.tkinfo
        /*0018*/ 	.word	0x00000002
        /*0030*/ 	.string	""
        /*0030*/ 	.string	"ptxas"
        /*0030*/ 	.string	"Cuda compilation tools, release 13.0, V13.0.88"
        /*0030*/ 	.string	"Build cuda_13.0.r13.0/compiler.36424714_0"
        /*0030*/ 	.string	"-arch sm_100 -m 64 "



//--------------------- .note.nv.cuinfo           --------------------------
	.section	.note.nv.cuinfo,"",@"SHT_NOTE"
	.sectionflags	@"SHF_NOTE_NV_CUINFO"
        /*0018*/ 	.short	0x0002
        /*001a*/ 	.short	0x0064
        /*001c*/ 	.short	0x0082
	.zero		2


//--------------------- .nv.info                  --------------------------
	.section	.nv.info,"",@"SHT_CUDA_INFO"
	.align	4


	//----- nvinfo : EIATTR_REGCOUNT
	.align		4
        /*0000*/ 	.byte	0x04, 0x2f
        /*0002*/ 	.short	(.L_1 - .L_0)
	.align		4
.L_0:
        /*0004*/ 	.word	index@(_Z19matmul_tiled_kernelPKfS0_Pfiii)
        /*0008*/ 	.word	0x00000020


	//----- nvinfo : EIATTR_FRAME_SIZE
	.align		4
.L_1:
        /*000c*/ 	.byte	0x04, 0x11
        /*000e*/ 	.short	(.L_3 - .L_2)
	.align		4
.L_2:
        /*0010*/ 	.word	index@(_Z19matmul_tiled_kernelPKfS0_Pfiii)
        /*0014*/ 	.word	0x00000000


	//----- nvinfo : EIATTR_MIN_STACK_SIZE
	.align		4
.L_3:
        /*0018*/ 	.byte	0x04, 0x12
        /*001a*/ 	.short	(.L_5 - .L_4)
	.align		4
.L_4:
        /*001c*/ 	.word	index@(_Z19matmul_tiled_kernelPKfS0_Pfiii)
        /*0020*/ 	.word	0x00000000
.L_5:


//--------------------- .nv.compat                --------------------------
	.section	.nv.compat,"",@"SHT_CUDA_COMPAT_INFO"
	.align	4
        /*0000*/ 	.byte	0x02, 0x09, 0x00, 0x00, 0x02, 0x02, 0x01, 0x00, 0x02, 0x05, 0x05, 0x00, 0x03, 0x07, 0x01, 0x01
        /*0010*/ 	.byte	0x02, 0x03, 0x00, 0x00, 0x02, 0x06, 0x01, 0x00, 0x04, 0x0b, 0x08, 0x00, 0x09, 0x00, 0x00, 0x00
        /*0020*/ 	.byte	0x00, 0x00, 0x00, 0x00


//--------------------- .nv.info._Z19matmul_tiled_kernelPKfS0_Pfiii --------------------------
	.section	.nv.info._Z19matmul_tiled_kernelPKfS0_Pfiii,"",@"SHT_CUDA_INFO"
	.sectionflags	@""
	.align	4


	//----- nvinfo : EIATTR_CUDA_API_VERSION
	.align		4
        /*0000*/ 	.byte	0x04, 0x37
        /*0002*/ 	.short	(.L_7 - .L_6)
.L_6:
        /*0004*/ 	.word	0x00000082


	//----- nvinfo : EIATTR_KPARAM_INFO
	.align		4
.L_7:
        /*0008*/ 	.byte	0x04, 0x17
        /*000a*/ 	.short	(.L_9 - .L_8)
.L_8:
        /*000c*/ 	.word	0x00000000
        /*0010*/ 	.short	0x0005
        /*0012*/ 	.short	0x0020
        /*0014*/ 	.byte	0x00, 0xf0, 0x11, 0x00


	//----- nvinfo : EIATTR_KPARAM_INFO
	.align		4
.L_9:
        /*0018*/ 	.byte	0x04, 0x17
        /*001a*/ 	.short	(.L_11 - .L_10)
.L_10:
        /*001c*/ 	.word	0x00000000
        /*0020*/ 	.short	0x0004
        /*0022*/ 	.short	0x001c
        /*0024*/ 	.byte	0x00, 0xf0, 0x11, 0x00


	//----- nvinfo : EIATTR_KPARAM_INFO
	.align		4
.L_11:
        /*0028*/ 	.byte	0x04, 0x17
        /*002a*/ 	.short	(.L_13 - .L_12)
.L_12:
        /*002c*/ 	.word	0x00000000
        /*0030*/ 	.short	0x0003
        /*0032*/ 	.short	0x0018
        /*0034*/ 	.byte	0x00, 0xf0, 0x11, 0x00


	//----- nvinfo : EIATTR_KPARAM_INFO
	.align		4
.L_13:
        /*0038*/ 	.byte	0x04, 0x17
        /*003a*/ 	.short	(.L_15 - .L_14)
.L_14:
        /*003c*/ 	.word	0x00000000
        /*0040*/ 	.short	0x0002
        /*0042*/ 	.short	0x0010
        /*0044*/ 	.byte	0x00, 0xf5, 0x21, 0x00


	//----- nvinfo : EIATTR_KPARAM_INFO
	.align		4
.L_15:
        /*0048*/ 	.byte	0x04, 0x17
        /*004a*/ 	.short	(.L_17 - .L_16)
.L_16:
        /*004c*/ 	.word	0x00000000
        /*0050*/ 	.short	0x0001
        /*0052*/ 	.short	0x0008
        /*0054*/ 	.byte	0x00, 0xf5, 0x21, 0x00


	//----- nvinfo : EIATTR_KPARAM_INFO
	.align		4
.L_17:
        /*0058*/ 	.byte	0x04, 0x17
        /*005a*/ 	.short	(.L_19 - .L_18)
.L_18:
        /*005c*/ 	.word	0x00000000
        /*0060*/ 	.short	0x0000
        /*0062*/ 	.short	0x0000
        /*0064*/ 	.byte	0x00, 0xf5, 0x21, 0x00


	//----- nvinfo : EIATTR_SPARSE_MMA_MASK
	.align		4
.L_19:
        /*0068*/ 	.byte	0x03, 0x50
        /*006a*/ 	.short	0x0000


	//----- nvinfo : EIATTR_MAXREG_COUNT
	.align		4
        /*006c*/ 	.byte	0x03, 0x1b
        /*006e*/ 	.short	0x00ff


	//----- nvinfo : EIATTR_NUM_BARRIERS
	.align		4
        /*0070*/ 	.byte	0x02, 0x4c
        /*0072*/ 	.byte	0x01
	.zero		1


	//----- nvinfo : EIATTR_MERCURY_ISA_VERSION
	.align		4
        /*0074*/ 	.byte	0x03, 0x5f
        /*0076*/ 	.short	0x0101


	//----- nvinfo : EIATTR_VRC_CTA_INIT_COUNT
	.align		4
        /*0078*/ 	.byte	0x02, 0x4a
	.zero		1
	.zero		1


	//----- nvinfo : EIATTR_EXIT_INSTR_OFFSETS
	.align		4
        /*007c*/ 	.byte	0x04, 0x1c
        /*007e*/ 	.short	(.L_21 - .L_20)


	//   ....[0]....
.L_20:
        /*0080*/ 	.word	0x000010b0


	//   ....[1]....
        /*0084*/ 	.word	0x00001100


	//----- nvinfo : EIATTR_CBANK_PARAM_SIZE
	.align		4
.L_21:
        /*0088*/ 	.byte	0x03, 0x19
        /*008a*/ 	.short	0x0024


	//----- nvinfo : EIATTR_PARAM_CBANK
	.align		4
        /*008c*/ 	.byte	0x04, 0x0a
        /*008e*/ 	.short	(.L_23 - .L_22)
	.align		4
.L_22:
        /*0090*/ 	.word	index@(.nv.constant0._Z19matmul_tiled_kernelPKfS0_Pfiii)
        /*0094*/ 	.short	0x0380
        /*0096*/ 	.short	0x0024


	//----- nvinfo : EIATTR_SW_WAR
	.align		4
.L_23:
        /*0098*/ 	.byte	0x04, 0x36
        /*009a*/ 	.short	(.L_25 - .L_24)
.L_24:
        /*009c*/ 	.word	0x00000008
.L_25:


//--------------------- .nv.callgraph             --------------------------
	.section	.nv.callgraph,"",@"SHT_CUDA_CALLGRAPH"
	.align	4
	.sectionentsize	8
	.align		4
        /*0000*/ 	.word	0x00000000
	.align		4
        /*0004*/ 	.word	0xffffffff
	.align		4
        /*0008*/ 	.word	0x00000000
	.align		4
        /*000c*/ 	.word	0xfffffffe
	.align		4
        /*0010*/ 	.word	0x00000000
	.align		4
        /*0014*/ 	.word	0xfffffffd
	.align		4
        /*0018*/ 	.word	0x00000000
	.align		4
        /*001c*/ 	.word	0xfffffffc


//--------------------- .text._Z19matmul_tiled_kernelPKfS0_Pfiii --------------------------
	.section	.text._Z19matmul_tiled_kernelPKfS0_Pfiii,"ax",@progbits
	.align	128
        .global         _Z19matmul_tiled_kernelPKfS0_Pfiii
        .type           _Z19matmul_tiled_kernelPKfS0_Pfiii,@function
        .size           _Z19matmul_tiled_kernelPKfS0_Pfiii,(.L_x_4 - _Z19matmul_tiled_kernelPKfS0_Pfiii)
        .other          _Z19matmul_tiled_kernelPKfS0_Pfiii,@"STO_CUDA_ENTRY STV_DEFAULT"
_Z19matmul_tiled_kernelPKfS0_Pfiii:
.text._Z19matmul_tiled_kernelPKfS0_Pfiii:
[----:B------:R-:W-:Y:S01]  /*0000*/  LDC R1, c[0x0][0x37c] ;  /* 0x0000df00ff017b82 */ /* 0x000fe20000000800 */
[----:B------:R-:W0:Y:S07]  /*0010*/  S2R R3, SR_CgaCtaId ;  /* 0x0000000000037919 */ /* 0x000e2e0000008800 */
[----:B------:R-:W1:Y:S01]  /*0020*/  LDC R14, c[0x0][0x39c] ;  /* 0x0000e700ff0e7b82 */ /* 0x000e620000000800 */
[----:B------:R-:W-:Y:S01]  /*0030*/  MOV R0, 0x400 ;  /* 0x0000040000007802 */ /* 0x000fe20000000f00 */
[----:B------:R-:W2:Y:S01]  /*0040*/  LDCU UR8, c[0x0][0x3a0] ;  /* 0x00007400ff0877ac */ /* 0x000ea20008000800 */
[----:B------:R-:W3:Y:S02]  /*0050*/  S2R R15, SR_TID.Y ;  /* 0x00000000000f7919 */ /* 0x000ee40000002200 */
[----:B------:R-:W-:Y:S01]  /*0060*/  IADD3 R2, PT, PT, R0, 0x1080, RZ ;  /* 0x0000108000027810 */ /* 0x000fe20007ffe0ff */
[----:B------:R-:W4:Y:S01]  /*0070*/  LDCU.64 UR4, c[0x0][0x358] ;  /* 0x00006b00ff0477ac */ /* 0x000f220008000a00 */
[----:B------:R-:W5:Y:S01]  /*0080*/  S2R R17, SR_TID.X ;  /* 0x0000000000117919 */ /* 0x000f620000002100 */
[----:B------:R-:W2:Y:S08]  /*0090*/  LDC R6, c[0x0][0x364] ;  /* 0x0000d900ff067b82 */ /* 0x000eb00000000800 */
[----:B------:R-:W2:Y:S08]  /*00a0*/  S2UR UR6, SR_CTAID.Y ;  /* 0x00000000000679c3 */ /* 0x000eb00000002600 */
[----:B------:R-:W4:Y:S01]  /*00b0*/  S2UR UR7, SR_CTAID.X ;  /* 0x00000000000779c3 */ /* 0x000f220000002500 */
[----:B-1----:R-:W-:-:S02]  /*00c0*/  ISETP.GE.AND P1, PT, R14, 0x20, PT ;  /* 0x000000200e00780c */ /* 0x002fc40003f26270 */
[----:B------:R-:W-:Y:S02]  /*00d0*/  LOP3.LUT R5, R14, 0x8000001f, RZ, 0xc0, !PT ;  /* 0x8000001f0e057812 */ /* 0x000fe400078ec0ff */
[----:B0-----:R-:W-:-:S03]  /*00e0*/  LEA R4, R3, R0, 0x18 ;  /* 0x0000000003047211 */ /* 0x001fc600078ec0ff */
[----:B------:R-:W4:Y:S01]  /*00f0*/  LDC R8, c[0x0][0x360] ;  /* 0x0000d800ff087b82 */ /* 0x000f220000000800 */
[----:B------:R-:W-:Y:S02]  /*0100*/  LEA R2, R3, R2, 0x18 ;  /* 0x0000000203027211 */ /* 0x000fe400078ec0ff */
[----:B------:R-:W-:Y:S01]  /*0110*/  SHF.R.S32.HI R3, RZ, 0x1f, R14 ;  /* 0x0000001fff037819 */ /* 0x000fe2000001140e */
[----:B---3--:R-:W-:Y:S01]  /*0120*/  IMAD R4, R15, 0x84, R4 ;  /* 0x000000840f047824 */ /* 0x008fe200078e0204 */
[----:B------:R-:W-:Y:S01]  /*0130*/  ISETP.GE.AND P0, PT, R5, 0x1, PT ;  /* 0x000000010500780c */ /* 0x000fe20003f06270 */
[----:B------:R-:W-:Y:S01]  /*0140*/  HFMA2 R5, -RZ, RZ, 0, 0 ;  /* 0x00000000ff057431 */ /* 0x000fe200000001ff */
[----:B-----5:R-:W-:Y:S02]  /*0150*/  LEA R2, R17, R2, 0x2 ;  /* 0x0000000211027211 */ /* 0x020fe400078e10ff */
[----:B------:R-:W-:Y:S01]  /*0160*/  LEA.HI R18, R3, R14, RZ, 0x5 ;  /* 0x0000000e03127211 */ /* 0x000fe200078f28ff */
[----:B--2---:R-:W-:Y:S01]  /*0170*/  IMAD R3, R6, UR6, R15 ;  /* 0x0000000606037c24 */ /* 0x004fe2000f8e020f */
[----:B------:R-:W-:Y:S01]  /*0180*/  LEA R16, R17, R4, 0x2 ;  /* 0x0000000411107211 */ /* 0x000fe200078e10ff */
[----:B------:R-:W-:Y:S01]  /*0190*/  IMAD R20, R15, 0x84, R2 ;  /* 0x000000840f147824 */ /* 0x000fe200078e0202 */
[----:B------:R-:W-:Y:S01]  /*01a0*/  SHF.R.S32.HI R18, RZ, 0x5, R18 ;  /* 0x00000005ff127819 */ /* 0x000fe20000011412 */
[----:B----4-:R-:W-:Y:S01]  /*01b0*/  IMAD R0, R8, UR7, R17 ;  /* 0x0000000708007c24 */ /* 0x010fe2000f8e0211 */
[----:B------:R-:W-:Y:S06]  /*01c0*/  @!P1 BRA `(.L_x_0) ;  /* 0x0000000400d09947 */ /* 0x000fec0003800000 */
[----:B------:R-:W0:Y:S01]  /*01d0*/  LDC R21, c[0x0][0x3a0] ;  /* 0x0000e800ff157b82 */ /* 0x000e220000000800 */
[----:B------:R-:W-:Y:S01]  /*01e0*/  IMAD R19, R3, R14, R17 ;  /* 0x0000000e03137224 */ /* 0x000fe200078e0211 */
[----:B------:R-:W-:Y:S02]  /*01f0*/  IADD3 R23, PT, PT, -R18, RZ, RZ ;  /* 0x000000ff12177210 */ /* 0x000fe40007ffe1ff */
[----:B------:R-:W-:-:S04]  /*0200*/  MOV R5, RZ ;  /* 0x000000ff00057202 */ /* 0x000fc80000000f00 */
[----:B------:R-:W1:Y:S08]  /*0210*/  LDC.64 R6, c[0x0][0x380] ;  /* 0x0000e000ff067b82 */ /* 0x000e700000000a00 */
[----:B------:R-:W2:Y:S01]  /*0220*/  LDC.64 R8, c[0x0][0x388] ;  /* 0x0000e200ff087b82 */ /* 0x000ea20000000a00 */
[----:B0-----:R-:W-:-:S07]  /*0230*/  IMAD R22, R15, R21, R0 ;  /* 0x000000150f167224 */ /* 0x001fce00078e0200 */
.L_x_1:
[----:B-1----:R-:W-:-:S04]  /*0240*/  IMAD.WIDE R10, R19, 0x4, R6 ;  /* 0x00000004130a7825 */ /* 0x002fc800078e0206 */
[----:B--2---:R-:W-:Y:S02]  /*0250*/  IMAD.WIDE R12, R22, 0x4, R8 ;  /* 0x00000004160c7825 */ /* 0x004fe400078e0208 */
[----:B------:R-:W2:Y:S04]  /*0260*/  LDG.E.CONSTANT R11, desc[UR4][R10.64] ;  /* 0x000000040a0b7981 */ /* 0x000ea8000c1e9900 */
[----:B------:R-:W3:Y:S01]  /*0270*/  LDG.E.CONSTANT R13, desc[UR4][R12.64] ;  /* 0x000000040c0d7981 */ /* 0x000ee2000c1e9900 */
[----:B------:R-:W-:Y:S02]  /*0280*/  IADD3 R23, PT, PT, R23, 0x1, RZ ;  /* 0x0000000117177810 */ /* 0x000fe40007ffe0ff */
[----:B------:R-:W-:Y:S02]  /*0290*/  IADD3 R19, PT, PT, R19, 0x20, RZ ;  /* 0x0000002013137810 */ /* 0x000fe40007ffe0ff */
[----:B------:R-:W-:-:S02]  /*02a0*/  ISETP.NE.AND P1, PT, R23, RZ, PT ;  /* 0x000000ff1700720c */ /* 0x000fc40003f25270 */
[----:B------:R-:W-:Y:S01]  /*02b0*/  LEA R22, R21, R22, 0x5 ;  /* 0x0000001615167211 */ /* 0x000fe200078e28ff */
[----:B--2---:R-:W-:Y:S04]  /*02c0*/  STS [R16], R11 ;  /* 0x0000000b10007388 */ /* 0x004fe80000000800 */
[----:B---3--:R-:W-:Y:S01]  /*02d0*/  STS [R20], R13 ;  /* 0x0000000d14007388 */ /* 0x008fe20000000800 */
[----:B------:R-:W-:Y:S06]  /*02e0*/  BAR.SYNC.DEFER_BLOCKING 0x0 ;  /* 0x0000000000007b1d */ /* 0x000fec0000010000 */
[----:B------:R-:W-:Y:S04]  /*02f0*/  LDS R26, [R4] ;  /* 0x00000000041a7984 */ /* 0x000fe80000000800 */
[----:B------:R-:W0:Y:S04]  /*0300*/  LDS R27, [R2] ;  /* 0x00000000021b7984 */ /* 0x000e280000000800 */
[----:B------:R-:W-:Y:S04]  /*0310*/  LDS R29, [R4+0x4] ;  /* 0x00000400041d7984 */ /* 0x000fe80000000800 */
[----:B------:R-:W1:Y:S04]  /*0320*/  LDS R28, [R2+0x84] ;  /* 0x00008400021c7984 */ /* 0x000e680000000800 */
[----:B------:R-:W-:Y:S04]  /*0330*/  LDS R24, [R4+0x8] ;  /* 0x0000080004187984 */ /* 0x000fe80000000800 */
[----:B------:R-:W2:Y:S04]  /*0340*/  LDS R25, [R2+0x108] ;  /* 0x0001080002197984 */ /* 0x000ea80000000800 */
[----:B------:R-:W-:Y:S04]  /*0350*/  LDS R10, [R2+0x18c] ;  /* 0x00018c00020a7984 */ /* 0x000fe80000000800 */
[----:B------:R-:W-:Y:S04]  /*0360*/  LDS R12, [R4+0x10] ;  /* 0x00001000040c7984 */ /* 0x000fe80000000800 */
[----:B------:R-:W-:Y:S04]  /*0370*/  LDS R11, [R2+0x210] ;  /* 0x00021000020b7984 */ /* 0x000fe80000000800 */
[----:B------:R-:W-:Y:S01]  /*0380*/  LDS R13, [R2+0x294] ;  /* 0x00029400020d7984 */ /* 0x000fe20000000800 */
[----:B0-----:R-:W-:-:S03]  /*0390*/  FFMA R26, R26, R27, R5 ;  /* 0x0000001b1a1a7223 */ /* 0x001fc60000000005 */
[----:B------:R-:W0:Y:S01]  /*03a0*/  LDS R5, [R4+0xc] ;  /* 0x00000c0004057984 */ /* 0x000e220000000800 */
[----:B-1----:R-:W-:-:S04]  /*03b0*/  FFMA R29, R29, R28, R26 ;  /* 0x0000001c1d1d7223 */ /* 0x002fc8000000001a */
[----:B--2---:R-:W-:Y:S02]  /*03c0*/  FFMA R26, R24, R25, R29 ;  /* 0x00000019181a7223 */ /* 0x004fe4000000001d */
[----:B------:R-:W1:Y:S02]  /*03d0*/  LDS R24, [R4+0x14] ;  /* 0x0000140004187984 */ /* 0x000e640000000800 */
[----:B0-----:R-:W-:Y:S02]  /*03e0*/  FFMA R25, R5, R10, R26 ;  /* 0x0000000a05197223 */ /* 0x001fe4000000001a */
[----:B------:R-:W-:Y:S02]  /*03f0*/  LDS R5, [R4+0x18] ;  /* 0x0000180004057984 */ /* 0x000fe40000000800 */
[----:B------:R-:W-:Y:S02]  /*0400*/  FFMA R25, R12, R11, R25 ;  /* 0x0000000b0c197223 */ /* 0x000fe40000000019 */
[----:B------:R-:W0:Y:S04]  /*0410*/  LDS R10, [R2+0x318] ;  /* 0x00031800020a7984 */ /* 0x000e280000000800 */
[----:B------:R-:W-:Y:S04]  /*0420*/  LDS R11, [R4+0x1c] ;  /* 0x00001c00040b7984 */ /* 0x000fe80000000800 */
[----:B------:R-:W2:Y:S01]  /*0430*/  LDS R12, [R2+0x39c] ;  /* 0x00039c00020c7984 */ /* 0x000ea20000000800 */
[----:B-1----:R-:W-:-:S03]  /*0440*/  FFMA R26, R24, R13, R25 ;  /* 0x0000000d181a7223 */ /* 0x002fc60000000019 */
[----:B------:R-:W-:Y:S04]  /*0450*/  LDS R24, [R4+0x20] ;  /* 0x0000200004187984 */ /* 0x000fe80000000800 */
[----:B------:R-:W1:Y:S01]  /*0460*/  LDS R13, [R2+0x420] ;  /* 0x00042000020d7984 */ /* 0x000e620000000800 */
[----:B0-----:R-:W-:-:S03]  /*0470*/  FFMA R26, R5, R10, R26 ;  /* 0x0000000a051a7223 */ /* 0x001fc6000000001a */
[----:B------:R-:W-:Y:S04]  /*0480*/  LDS R10, [R4+0x24] ;  /* 0x00002400040a7984 */ /* 0x000fe80000000800 */
[----:B------:R-:W0:Y:S01]  /*0490*/  LDS R5, [R2+0x4a4] ;  /* 0x0004a40002057984 */ /* 0x000e220000000800 */
[----:B--2---:R-:W-:-:S03]  /*04a0*/  FFMA R25, R11, R12, R26 ;  /* 0x0000000c0b197223 */ /* 0x004fc6000000001a */
        /* <DEDUP_REMOVED lines=58> */
[----:B------:R-:W1:Y:S04]  /*0850*/  LDS R24, [R2+0xef4] ;  /* 0x000ef40002187984 */ /* 0x000e680000000800 */
[----:B------:R-:W-:Y:S01]  /*0860*/  LDS R25, [R2+0xf78] ;  /* 0x000f780002197984 */ /* 0x000fe20000000800 */
[----:B0-----:R-:W-:-:S03]  /*0870*/  FFMA R10, R5, R10, R26 ;  /* 0x0000000a050a7223 */ /* 0x001fc6000000001a */
[----:B------:R-:W0:Y:S01]  /*0880*/  LDS R5, [R4+0x78] ;  /* 0x0000780004057984 */ /* 0x000e220000000800 */
[----:B--2---:R-:W-:-:S03]  /*0890*/  FFMA R10, R11, R12, R10 ;  /* 0x0000000c0b0a7223 */ /* 0x004fc6000000000a */
[----:B------:R-:W-:Y:S04]  /*08a0*/  LDS R12, [R4+0x7c] ;  /* 0x00007c00040c7984 */ /* 0x000fe80000000800 */
[----:B------:R-:W2:Y:S01]  /*08b0*/  LDS R11, [R2+0xffc] ;  /* 0x000ffc00020b7984 */ /* 0x000ea20000000800 */
[----:B-1----:R-:W-:-:S04]  /*08c0*/  FFMA R10, R13, R24, R10 ;  /* 0x000000180d0a7223 */ /* 0x002fc8000000000a */
[----:B0-----:R-:W-:-:S04]  /*08d0*/  FFMA R5, R5, R25, R10 ;  /* 0x0000001905057223 */ /* 0x001fc8000000000a */
[----:B--2---:R-:W-:Y:S01]  /*08e0*/  FFMA R5, R12, R11, R5 ;  /* 0x0000000b0c057223 */ /* 0x004fe20000000005 */
[----:B------:R-:W-:Y:S06]  /*08f0*/  BAR.SYNC.DEFER_BLOCKING 0x0 ;  /* 0x0000000000007b1d */ /* 0x000fec0000010000 */
[----:B------:R-:W-:Y:S05]  /*0900*/  @P1 BRA `(.L_x_1) ;  /* 0xfffffff8004c1947 */ /* 0x000fea000383ffff */
.L_x_0:
[----:B------:R-:W-:Y:S05]  /*0910*/  @!P0 BRA `(.L_x_2) ;  /* 0x0000000400d88947 */ /* 0x000fea0003800000 */
[----:B------:R-:W0:Y:S01]  /*0920*/  LDCU UR6, c[0x0][0x398] ;  /* 0x00007300ff0677ac */ /* 0x000e220008000800 */
[C---:B------:R-:W-:Y:S01]  /*0930*/  LEA R17, R18.reuse, R17, 0x5 ;  /* 0x0000001112117211 */ /* 0x040fe200078e28ff */
[----:B------:R-:W-:Y:S01]  /*0940*/  HFMA2 R13, -RZ, RZ, 0, 0 ;  /* 0x00000000ff0d7431 */ /* 0x000fe200000001ff */
[----:B------:R-:W-:Y:S01]  /*0950*/  LEA R15, R18, R15, 0x5 ;  /* 0x0000000f120f7211 */ /* 0x000fe200078e28ff */
[----:B------:R-:W1:Y:S01]  /*0960*/  LDCU UR7, c[0x0][0x3a0] ;  /* 0x00007400ff0777ac */ /* 0x000e620008000800 */
[-C--:B------:R-:W-:Y:S02]  /*0970*/  ISETP.GE.AND P1, PT, R17, R14.reuse, PT ;  /* 0x0000000e1100720c */ /* 0x080fe40003f26270 */
[----:B------:R-:W-:Y:S02]  /*0980*/  ISETP.GE.AND P0, PT, R15, R14, PT ;  /* 0x0000000e0f00720c */ /* 0x000fe40003f06270 */
[----:B------:R-:W-:Y:S02]  /*0990*/  MOV R11, RZ ;  /* 0x000000ff000b7202 */ /* 0x000fe40000000f00 */
[----:B0-----:R-:W-:-:S02]  /*09a0*/  ISETP.GE.OR P1, PT, R3, UR6, P1 ;  /* 0x0000000603007c0c */ /* 0x001fc40008f26670 */
[----:B-1----:R-:W-:-:S11]  /*09b0*/  ISETP.GE.OR P0, PT, R0, UR7, P0 ;  /* 0x0000000700007c0c */ /* 0x002fd60008706670 */
[----:B------:R-:W0:Y:S01]  /*09c0*/  @!P1 LDC.64 R8, c[0x0][0x380] ;  /* 0x0000e000ff089b82 */ /* 0x000e220000000a00 */
[----:B------:R-:W-:Y:S02]  /*09d0*/  @!P1 IMAD R17, R3, R14, R17 ;  /* 0x0000000e03119224 */ /* 0x000fe400078e0211 */
[----:B------:R-:W-:-:S05]  /*09e0*/  @!P0 IMAD R15, R15, UR7, R0 ;  /* 0x000000070f0f8c24 */ /* 0x000fca000f8e0200 */
[----:B------:R-:W1:Y:S01]  /*09f0*/  @!P0 LDC.64 R6, c[0x0][0x388] ;  /* 0x0000e200ff068b82 */ /* 0x000e620000000a00 */
[----:B0-----:R-:W-:-:S05]  /*0a00*/  @!P1 IMAD.WIDE R8, R17, 0x4, R8 ;  /* 0x0000000411089825 */ /* 0x001fca00078e0208 */
[----:B------:R-:W2:Y:S01]  /*0a10*/  @!P1 LDG.E.CONSTANT R11, desc[UR4][R8.64] ;  /* 0x00000004080b9981 */ /* 0x000ea2000c1e9900 */
[----:B-1----:R-:W-:-:S05]  /*0a20*/  @!P0 IMAD.WIDE R6, R15, 0x4, R6 ;  /* 0x000000040f068825 */ /* 0x002fca00078e0206 */
[----:B------:R-:W3:Y:S04]  /*0a30*/  @!P0 LDG.E.CONSTANT R13, desc[UR4][R6.64] ;  /* 0x00000004060d8981 */ /* 0x000ee8000c1e9900 */
        /* <DEDUP_REMOVED lines=10> */
[----:B------:R-:W3:Y:S04]  /*0ae0*/  LDS R6, [R2+0x18c] ;  /* 0x00018c0002067984 */ /* 0x000ee80000000800 */
[----:B------:R-:W-:Y:S04]  /*0af0*/  LDS R7, [R4+0x10] ;  /* 0x0000100004077984 */ /* 0x000fe80000000800 */
[----:B------:R-:W4:Y:S04]  /*0b00*/  LDS R8, [R2+0x210] ;  /* 0x0002100002087984 */ /* 0x000f280000000800 */
[----:B------:R-:W-:Y:S04]  /*0b10*/  LDS R9, [R4+0x14] ;  /* 0x0000140004097984 */ /* 0x000fe80000000800 */
[----:B------:R-:W5:Y:S04]  /*0b20*/  LDS R10, [R2+0x294] ;  /* 0x00029400020a7984 */ /* 0x000f680000000800 */
[----:B------:R-:W-:Y:S04]  /*0b30*/  LDS R11, [R4+0x18] ;  /* 0x00001800040b7984 */ /* 0x000fe80000000800 */
[----:B------:R-:W5:Y:S04]  /*0b40*/  LDS R12, [R2+0x318] ;  /* 0x00031800020c7984 */ /* 0x000f680000000800 */
[----:B------:R-:W-:Y:S04]  /*0b50*/  LDS R13, [R4+0x1c] ;  /* 0x00001c00040d7984 */ /* 0x000fe80000000800 */
[----:B------:R-:W5:Y:S04]  /*0b60*/  LDS R14, [R2+0x39c] ;  /* 0x00039c00020e7984 */ /* 0x000f680000000800 */
[----:B------:R-:W-:Y:S04]  /*0b70*/  LDS R15, [R4+0x20] ;  /* 0x00002000040f7984 */ /* 0x000fe80000000800 */
[----:B------:R-:W5:Y:S01]  /*0b80*/  LDS R16, [R2+0x420] ;  /* 0x0004200002107984 */ /* 0x000f620000000800 */
[----:B0-----:R-:W-:-:S03]  /*0b90*/  FFMA R21, R22, R21, R5 ;  /* 0x0000001516157223 */ /* 0x001fc60000000005 */
[----:B------:R-:W-:Y:S04]  /*0ba0*/  LDS R17, [R4+0x24] ;  /* 0x0000240004117984 */ /* 0x000fe80000000800 */
[----:B------:R-:W0:Y:S01]  /*0bb0*/  LDS R18, [R2+0x4a4] ;  /* 0x0004a40002127984 */ /* 0x000e220000000800 */
[----:B-1----:R-:W-:-:S03]  /*0bc0*/  FFMA R28, R28, R27, R21 ;  /* 0x0000001b1c1c7223 */ /* 0x002fc60000000015 */
[----:B------:R-:W-:Y:S04]  /*0bd0*/  LDS R23, [R4+0x28] ;  /* 0x0000280004177984 */ /* 0x000fe80000000800 */
[----:B------:R-:W1:Y:S04]  /*0be0*/  LDS R24, [R2+0x528] ;  /* 0x0005280002187984 */ /* 0x000e680000000800 */
[----:B------:R-:W-:Y:S04]  /*0bf0*/  LDS R21, [R4+0x2c] ;  /* 0x00002c0004157984 */ /* 0x000fe80000000800 */
[----:B------:R-:W1:Y:S01]  /*0c00*/  LDS R22, [R2+0x5ac] ;  /* 0x0005ac0002167984 */ /* 0x000e620000000800 */
[----:B--2---:R-:W-:-:S03]  /*0c10*/  FFMA R26, R19, R26, R28 ;  /* 0x0000001a131a7223 */ /* 0x004fc6000000001c */
[----:B------:R-:W-:Y:S01]  /*0c20*/  LDS R19, [R4+0x30] ;  /* 0x0000300004137984 */ /* 0x000fe20000000800 */
[----:B---3--:R-:W-:-:S03]  /*0c30*/  FFMA R26, R25, R6, R26 ;  /* 0x00000006191a7223 */ /* 0x008fc6000000001a */
[----:B------:R-:W2:Y:S01]  /*0c40*/  LDS R20, [R2+0x630] ;  /* 0x0006300002147984 */ /* 0x000ea20000000800 */
[----:B----4-:R-:W-:-:S03]  /*0c50*/  FFMA R26, R7, R8, R26 ;  /* 0x00000008071a7223 */ /* 0x010fc6000000001a */
[----:B------:R-:W-:Y:S04]  /*0c60*/  LDS R5, [R4+0x34] ;  /* 0x0000340004057984 */ /* 0x000fe80000000800 */
[----:B------:R-:W3:Y:S01]  /*0c70*/  LDS R6, [R2+0x6b4] ;  /* 0x0006b40002067984 */ /* 0x000ee20000000800 */
[----:B-----5:R-:W-:-:S03]  /*0c80*/  FFMA R26, R9, R10, R26 ;  /* 0x0000000a091a7223 */ /* 0x020fc6000000001a */
[----:B------:R-:W-:Y:S04]  /*0c90*/  LDS R7, [R4+0x38] ;  /* 0x0000380004077984 */ /* 0x000fe80000000800 */
[----:B------:R-:W4:Y:S01]  /*0ca0*/  LDS R8, [R2+0x738] ;  /* 0x0007380002087984 */ /* 0x000f220000000800 */
[----:B------:R-:W-:-:S03]  /*0cb0*/  FFMA R26, R11, R12, R26 ;  /* 0x0000000c0b1a7223 */ /* 0x000fc6000000001a */
[----:B------:R-:W-:Y:S04]  /*0cc0*/  LDS R9, [R4+0x3c] ;  /* 0x00003c0004097984 */ /* 0x000fe80000000800 */
[----:B------:R-:W5:Y:S01]  /*0cd0*/  LDS R10, [R2+0x7bc] ;  /* 0x0007bc00020a7984 */ /* 0x000f620000000800 */
[----:B------:R-:W-:-:S03]  /*0ce0*/  FFMA R26, R13, R14, R26 ;  /* 0x0000000e0d1a7223 */ /* 0x000fc6000000001a */
[----:B------:R-:W-:Y:S04]  /*0cf0*/  LDS R11, [R4+0x40] ;  /* 0x00004000040b7984 */ /* 0x000fe80000000800 */
[----:B------:R-:W5:Y:S01]  /*0d00*/  LDS R12, [R2+0x840] ;  /* 0x00084000020c7984 */ /* 0x000f620000000800 */
[----:B------:R-:W-:-:S03]  /*0d10*/  FFMA R26, R15, R16, R26 ;  /* 0x000000100f1a7223 */ /* 0x000fc6000000001a */
[----:B------:R-:W-:Y:S04]  /*0d20*/  LDS R13, [R4+0x44] ;  /* 0x00004400040d7984 */ /* 0x000fe80000000800 */
[----:B------:R-:W5:Y:S01]  /*0d30*/  LDS R14, [R2+0x8c4] ;  /* 0x0008c400020e7984 */ /* 0x000f620000000800 */
[----:B0-----:R-:W-:-:S03]  /*0d40*/  FFMA R26, R17, R18, R26 ;  /* 0x00000012111a7223 */ /* 0x001fc6000000001a */
[----:B------:R-:W-:Y:S04]  /*0d50*/  LDS R15, [R4+0x48] ;  /* 0x00004800040f7984 */ /* 0x000fe80000000800 */
[----:B------:R-:W0:Y:S01]  /*0d60*/  LDS R16, [R2+0x948] ;  /* 0x0009480002107984 */ /* 0x000e220000000800 */
[----:B-1----:R-:W-:-:S03]  /*0d70*/  FFMA R26, R23, R24, R26 ;  /* 0x00000018171a7223 */ /* 0x002fc6000000001a */
[----:B------:R-:W-:Y:S04]  /*0d80*/  LDS R17, [R4+0x4c] ;  /* 0x00004c0004117984 */ /* 0x000fe80000000800 */
[----:B------:R-:W1:Y:S01]  /*0d90*/  LDS R18, [R2+0x9cc] ;  /* 0x0009cc0002127984 */ /* 0x000e620000000800 */
[----:B------:R-:W-:-:S03]  /*0da0*/  FFMA R26, R21, R22, R26 ;  /* 0x00000016151a7223 */ /* 0x000fc6000000001a */
        /* <DEDUP_REMOVED lines=28> */
[----:B------:R-:W1:Y:S01]  /*0f70*/  LDS R18, [R2+0xef4] ;  /* 0x000ef40002127984 */ /* 0x000e620000000800 */
[----:B------:R-:W-:-:S03]  /*0f80*/  FFMA R26, R22, R21, R25 ;  /* 0x00000015161a7223 */ /* 0x000fc60000000019 */
[----:B------:R-:W-:Y:S04]  /*0f90*/  LDS R23, [R4+0x78] ;  /* 0x0000780004177984 */ /* 0x000fe80000000800 */
[----:B------:R-:W1:Y:S04]  /*0fa0*/  LDS R24, [R2+0xf78] ;  /* 0x000f780002187984 */ /* 0x000e680000000800 */
[----:B------:R-:W-:Y:S04]  /*0fb0*/  LDS R21, [R4+0x7c] ;  /* 0x00007c0004157984 */ /* 0x000fe80000000800 */
[----:B------:R-:W1:Y:S01]  /*0fc0*/  LDS R22, [R2+0xffc] ;  /* 0x000ffc0002167984 */ /* 0x000e620000000800 */
[----:B--2---:R-:W-:-:S04]  /*0fd0*/  FFMA R20, R19, R20, R26 ;  /* 0x0000001413147223 */ /* 0x004fc8000000001a */
[----:B---3--:R-:W-:-:S04]  /*0fe0*/  FFMA R6, R5, R6, R20 ;  /* 0x0000000605067223 */ /* 0x008fc80000000014 */
[----:B----4-:R-:W-:-:S04]  /*0ff0*/  FFMA R6, R7, R8, R6 ;  /* 0x0000000807067223 */ /* 0x010fc80000000006 */
[----:B-----5:R-:W-:-:S04]  /*1000*/  FFMA R6, R9, R10, R6 ;  /* 0x0000000a09067223 */ /* 0x020fc80000000006 */
[----:B------:R-:W-:-:S04]  /*1010*/  FFMA R6, R11, R12, R6 ;  /* 0x0000000c0b067223 */ /* 0x000fc80000000006 */
[----:B0-----:R-:W-:-:S04]  /*1020*/  FFMA R6, R13, R14, R6 ;  /* 0x0000000e0d067223 */ /* 0x001fc80000000006 */
[----:B-1----:R-:W-:-:S04]  /*1030*/  FFMA R6, R15, R16, R6 ;  /* 0x000000100f067223 */ /* 0x002fc80000000006 */
[----:B------:R-:W-:-:S04]  /*1040*/  FFMA R6, R17, R18, R6 ;  /* 0x0000001211067223 */ /* 0x000fc80000000006 */
[----:B------:R-:W-:-:S04]  /*1050*/  FFMA R6, R23, R24, R6 ;  /* 0x0000001817067223 */ /* 0x000fc80000000006 */
[----:B------:R-:W-:Y:S01]  /*1060*/  FFMA R5, R21, R22, R6 ;  /* 0x0000001615057223 */ /* 0x000fe20000000006 */
[----:B------:R-:W-:Y:S06]  /*1070*/  BAR.SYNC.DEFER_BLOCKING 0x0 ;  /* 0x0000000000007b1d */ /* 0x000fec0000010000 */
.L_x_2:
[----:B------:R-:W0:Y:S01]  /*1080*/  LDCU UR6, c[0x0][0x398] ;  /* 0x00007300ff0677ac */ /* 0x000e220008000800 */
[----:B------:R-:W-:-:S04]  /*1090*/  ISETP.GE.AND P0, PT, R0, UR8, PT ;  /* 0x0000000800007c0c */ /* 0x000fc8000bf06270 */
[----:B0-----:R-:W-:-:S13]  /*10a0*/  ISETP.GE.OR P0, PT, R3, UR6, P0 ;  /* 0x0000000603007c0c */ /* 0x001fda0008706670 */
[----:B------:R-:W-:Y:S05]  /*10b0*/  @P0 EXIT ;  /* 0x000000000000094d */ /* 0x000fea0003800000 */
[----:B------:R-:W0:Y:S01]  /*10c0*/  LDC.64 R6, c[0x0][0x390] ;  /* 0x0000e400ff067b82 */ /* 0x000e220000000a00 */
[----:B------:R-:W-:-:S04]  /*10d0*/  IMAD R3, R3, UR8, R0 ;  /* 0x0000000803037c24 */ /* 0x000fc8000f8e0200 */
[----:B0-----:R-:W-:-:S05]  /*10e0*/  IMAD.WIDE R2, R3, 0x4, R6 ;  /* 0x0000000403027825 */ /* 0x001fca00078e0206 */
[----:B------:R-:W-:Y:S01]  /*10f0*/  STG.E desc[UR4][R2.64], R5 ;  /* 0x0000000502007986 */ /* 0x000fe2000c101904 */
[----:B------:R-:W-:Y:S05]  /*1100*/  EXIT ;  /* 0x000000000000794d */ /* 0x000fea0003800000 */
.L_x_3:
[----:B------:R-:W-:-:S00]  /*1110*/  BRA `(.L_x_3) ;  /* 0xfffffffc00fc7947 */ /* 0x000fc0000383ffff */
[----:B------:R-:W-:-:S00]  /*1120*/  NOP ;  /* 0x0000000000007918 */ /* 0x000fc00000000000 */
        /* <DEDUP_REMOVED lines=13> */
.L_x_4:


//--------------------- .nv.shared._Z19matmul_tiled_kernelPKfS0_Pfiii --------------------------
	.section	.nv.shared._Z19matmul_tiled_kernelPKfS0_Pfiii,"aw",@nobits
	.sectionflags	@""
	.align	4
.nv.shared._Z19matmul_tiled_kernelPKfS0_Pfiii:
	.zero		9472


//--------------------- .nv.shared.reserved.0     --------------------------
	.section	.nv.shared.reserved.0,"aw",@nobits
	.weak		__nv_reservedSMEM_offset_0_alias
	.size		__nv_reservedSMEM_offset_0_alias, 0, 64
	.other		__nv_reservedSMEM_offset_0_alias,@"STO_CUDA_RESERVED_SHARED STV_DEFAULT"
__nv_reservedSMEM_offset_0_alias:
	.zero		0
	.zero		64


//--------------------- .nv.constant0._Z19matmul_tiled_kernelPKfS0_Pfiii --------------------------
	.section	.nv.constant0._Z19matmul_tiled_kernelPKfS0_Pfiii,"a",@progbits
	.sectionflags	@""
	.align	4
.nv.constant0._Z19matmul_tiled_kernelPKfS0_Pfiii:
	.zero		932


//--------------------- SYMBOLS --------------------------

	.type		.nv.reservedSmem.offset0,@object
	.size		.nv.reservedSmem.offset0,0x4
	.type		.nv.reservedSmem.cap,@object
	.size		.nv.reservedSmem.cap,0x4
